//
// Generated by NVIDIA NVVM Compiler
//
// Compiler Build ID: CL-36424714
// Cuda compilation tools, release 13.0, V13.0.88
// Based on NVVM 20.0.0
//

.version 9.0
.target sm_100
.address_size 64

	// .globl	_Z13g_raw_to_srgbPKfPhmf

.visible .entry _Z13g_raw_to_srgbPKfPhmf(
	.param .u64 .ptr .align 1 _Z13g_raw_to_srgbPKfPhmf_param_0,
	.param .u64 .ptr .align 1 _Z13g_raw_to_srgbPKfPhmf_param_1,
	.param .u64 _Z13g_raw_to_srgbPKfPhmf_param_2,
	.param .f32 _Z13g_raw_to_srgbPKfPhmf_param_3
)
{
	.reg .pred 	%p<38>;
	.reg .b32 	%r<41>;
	.reg .b32 	%f<209>;
	.reg .b64 	%rd<10>;

	ld.param.u64 	%rd4, [_Z13g_raw_to_srgbPKfPhmf_param_0];
	ld.param.u64 	%rd5, [_Z13g_raw_to_srgbPKfPhmf_param_1];
	ld.param.u64 	%rd6, [_Z13g_raw_to_srgbPKfPhmf_param_2];
	ld.param.f32 	%f19, [_Z13g_raw_to_srgbPKfPhmf_param_3];
	mov.u32 	%r1, %tid.x;
	mov.u32 	%r2, %ctaid.x;
	mov.u32 	%r3, %ntid.x;
	mad.lo.s32 	%r4, %r2, %r3, %r1;
	cvt.u64.u32 	%rd1, %r4;
	setp.le.u64 	%p1, %rd6, %rd1;
	@%p1 bra 	$L__BB0_23;
	cvta.to.global.u64 	%rd7, %rd4;
	cvta.to.global.u64 	%rd8, %rd5;
	shl.b64 	%rd9, %rd1, 4;
	add.s64 	%rd2, %rd7, %rd9;
	mad.lo.s64 	%rd3, %rd1, 3, %rd8;
	ld.global.f32 	%f21, [%rd2];
	mul.f32 	%f1, %f19, %f21;
	abs.f32 	%f2, %f1;
	setp.eq.f32 	%p2, %f1, 0f3F800000;
	mov.f32 	%f206, 0f3F800000;
	@%p2 bra 	$L__BB0_8;
	setp.num.f32 	%p3, %f2, %f2;
	@%p3 bra 	$L__BB0_4;
	mov.f32 	%f78, 0f3EE8BA2E;
	add.rn.f32 	%f206, %f1, %f78;
	bra.uni 	$L__BB0_8;
$L__BB0_4:
	setp.neu.f32 	%p4, %f1, 0f00000000;
	setp.neu.f32 	%p5, %f2, 0f7F800000;
	and.pred  	%p6, %p4, %p5;
	@%p6 bra 	$L__BB0_6;
	add.f32 	%f77, %f1, %f1;
	mov.b32 	%r14, %f77;
	and.b32  	%r15, %r14, 2147483647;
	mov.b32 	%f206, %r15;
	bra.uni 	$L__BB0_8;
$L__BB0_6:
	setp.lt.f32 	%p7, %f2, 0f00800000;
	mul.f32 	%f22, %f2, 0f4B800000;
	selp.f32 	%f23, %f22, %f2, %p7;
	mov.b32 	%r5, %f23;
	add.s32 	%r6, %r5, -1060439283;
	and.b32  	%r7, %r6, -8388608;
	sub.s32 	%r8, %r5, %r7;
	mov.b32 	%f24, %r8;
	cvt.rn.f32.s32 	%f25, %r7;
	selp.f32 	%f26, 0fC1C00000, 0f00000000, %p7;
	fma.rn.f32 	%f27, %f25, 0f34000000, %f26;
	add.f32 	%f28, %f24, 0fBF800000;
	add.f32 	%f29, %f24, 0f3F800000;
	rcp.approx.ftz.f32 	%f30, %f29;
	add.f32 	%f31, %f28, %f28;
	mul.f32 	%f32, %f31, %f30;
	mul.f32 	%f33, %f32, %f32;
	neg.f32 	%f34, %f32;
	sub.f32 	%f35, %f28, %f32;
	add.f32 	%f36, %f35, %f35;
	fma.rn.f32 	%f37, %f34, %f28, %f36;
	mul.rn.f32 	%f38, %f30, %f37;
	fma.rn.f32 	%f39, %f33, 0f3A2C32E4, 0f3B52E7DB;
	fma.rn.f32 	%f40, %f39, %f33, 0f3C93BB73;
	fma.rn.f32 	%f41, %f40, %f33, 0f3DF6384F;
	mul.rn.f32 	%f42, %f41, %f33;
	fma.rn.f32 	%f43, %f32, 0f3FB8AA3B, %f27;
	mul.f32 	%f44, %f42, 0f40400000;
	sub.f32 	%f45, %f27, %f43;
	fma.rn.f32 	%f46, %f32, 0f3FB8AA3B, %f45;
	fma.rn.f32 	%f47, %f38, 0f3FB8AA3B, %f46;
	fma.rn.f32 	%f48, %f32, 0f32A55E34, %f47;
	fma.rn.f32 	%f49, %f44, %f38, %f48;
	fma.rn.f32 	%f50, %f42, %f32, %f49;
	add.rn.f32 	%f51, %f43, %f50;
	mov.f32 	%f52, 0f3EE8BA2E;
	mul.rn.f32 	%f53, %f51, %f52;
	cvt.rni.f32.f32 	%f54, %f53;
	sub.f32 	%f55, %f53, %f54;
	neg.f32 	%f56, %f53;
	fma.rn.f32 	%f57, %f51, 0f3EE8BA2E, %f56;
	neg.f32 	%f58, %f43;
	add.rn.f32 	%f59, %f51, %f58;
	neg.f32 	%f60, %f59;
	add.rn.f32 	%f61, %f50, %f60;
	fma.rn.f32 	%f62, %f61, 0f3EE8BA2E, %f57;
	add.f32 	%f63, %f55, %f62;
	setp.gt.f32 	%p8, %f54, 0f00000000;
	selp.b32 	%r9, 0, -2097152000, %p8;
	setp.geu.f32 	%p9, %f1, 0f00000000;
	setp.lt.f32 	%p10, %f53, 0f00000000;
	selp.f32 	%f64, 0f00000000, 0f7F800000, %p10;
	abs.f32 	%f65, %f53;
	setp.gt.f32 	%p11, %f65, 0f43180000;
	cvt.rzi.s32.f32 	%r10, %f54;
	shl.b32 	%r11, %r10, 23;
	sub.s32 	%r12, %r11, %r9;
	mov.b32 	%f66, %r12;
	add.s32 	%r13, %r9, 2130706432;
	mov.b32 	%f67, %r13;
	fma.rn.f32 	%f68, %f63, 0f391FCB8E, 0f3AAF85ED;
	fma.rn.f32 	%f69, %f68, %f63, 0f3C1D9856;
	fma.rn.f32 	%f70, %f69, %f63, 0f3D6357BB;
	fma.rn.f32 	%f71, %f70, %f63, 0f3E75FDEC;
	fma.rn.f32 	%f72, %f71, %f63, 0f3F317218;
	fma.rn.f32 	%f73, %f72, %f63, 0f3F800000;
	mul.f32 	%f74, %f73, %f67;
	mul.f32 	%f75, %f74, %f66;
	selp.f32 	%f206, %f64, %f75, %p11;
	@%p9 bra 	$L__BB0_8;
	mov.f32 	%f206, 0f7FFFFFFF;
$L__BB0_8:
	ld.global.f32 	%f80, [%rd2+4];
	mul.f32 	%f7, %f19, %f80;
	abs.f32 	%f8, %f7;
	setp.eq.f32 	%p12, %f7, 0f3F800000;
	mov.f32 	%f207, 0f3F800000;
	@%p12 bra 	$L__BB0_15;
	setp.num.f32 	%p13, %f8, %f8;
	@%p13 bra 	$L__BB0_11;
	mov.f32 	%f137, 0f3EE8BA2E;
	add.rn.f32 	%f207, %f7, %f137;
	bra.uni 	$L__BB0_15;
$L__BB0_11:
	setp.neu.f32 	%p14, %f7, 0f00000000;
	setp.neu.f32 	%p15, %f8, 0f7F800000;
	and.pred  	%p16, %p14, %p15;
	@%p16 bra 	$L__BB0_13;
	add.f32 	%f136, %f7, %f7;
	mov.b32 	%r25, %f136;
	and.b32  	%r26, %r25, 2147483647;
	mov.b32 	%f207, %r26;
	bra.uni 	$L__BB0_15;
$L__BB0_13:
	setp.lt.f32 	%p17, %f8, 0f00800000;
	mul.f32 	%f81, %f8, 0f4B800000;
	selp.f32 	%f82, %f81, %f8, %p17;
	mov.b32 	%r16, %f82;
	add.s32 	%r17, %r16, -1060439283;
	and.b32  	%r18, %r17, -8388608;
	sub.s32 	%r19, %r16, %r18;
	mov.b32 	%f83, %r19;
	cvt.rn.f32.s32 	%f84, %r18;
	selp.f32 	%f85, 0fC1C00000, 0f00000000, %p17;
	fma.rn.f32 	%f86, %f84, 0f34000000, %f85;
	add.f32 	%f87, %f83, 0fBF800000;
	add.f32 	%f88, %f83, 0f3F800000;
	rcp.approx.ftz.f32 	%f89, %f88;
	add.f32 	%f90, %f87, %f87;
	mul.f32 	%f91, %f90, %f89;
	mul.f32 	%f92, %f91, %f91;
	neg.f32 	%f93, %f91;
	sub.f32 	%f94, %f87, %f91;
	add.f32 	%f95, %f94, %f94;
	fma.rn.f32 	%f96, %f93, %f87, %f95;
	mul.rn.f32 	%f97, %f89, %f96;
	fma.rn.f32 	%f98, %f92, 0f3A2C32E4, 0f3B52E7DB;
	fma.rn.f32 	%f99, %f98, %f92, 0f3C93BB73;
	fma.rn.f32 	%f100, %f99, %f92, 0f3DF6384F;
	mul.rn.f32 	%f101, %f100, %f92;
	fma.rn.f32 	%f102, %f91, 0f3FB8AA3B, %f86;
	mul.f32 	%f103, %f101, 0f40400000;
	sub.f32 	%f104, %f86, %f102;
	fma.rn.f32 	%f105, %f91, 0f3FB8AA3B, %f104;
	fma.rn.f32 	%f106, %f97, 0f3FB8AA3B, %f105;
	fma.rn.f32 	%f107, %f91, 0f32A55E34, %f106;
	fma.rn.f32 	%f108, %f103, %f97, %f107;
	fma.rn.f32 	%f109, %f101, %f91, %f108;
	add.rn.f32 	%f110, %f102, %f109;
	mov.f32 	%f111, 0f3EE8BA2E;
	mul.rn.f32 	%f112, %f110, %f111;
	cvt.rni.f32.f32 	%f113, %f112;
	sub.f32 	%f114, %f112, %f113;
	neg.f32 	%f115, %f112;
	fma.rn.f32 	%f116, %f110, 0f3EE8BA2E, %f115;
	neg.f32 	%f117, %f102;
	add.rn.f32 	%f118, %f110, %f117;
	neg.f32 	%f119, %f118;
	add.rn.f32 	%f120, %f109, %f119;
	fma.rn.f32 	%f121, %f120, 0f3EE8BA2E, %f116;
	add.f32 	%f122, %f114, %f121;
	setp.gt.f32 	%p18, %f113, 0f00000000;
	selp.b32 	%r20, 0, -2097152000, %p18;
	setp.geu.f32 	%p19, %f7, 0f00000000;
	setp.lt.f32 	%p20, %f112, 0f00000000;
	selp.f32 	%f123, 0f00000000, 0f7F800000, %p20;
	abs.f32 	%f124, %f112;
	setp.gt.f32 	%p21, %f124, 0f43180000;
	cvt.rzi.s32.f32 	%r21, %f113;
	shl.b32 	%r22, %r21, 23;
	sub.s32 	%r23, %r22, %r20;
	mov.b32 	%f125, %r23;
	add.s32 	%r24, %r20, 2130706432;
	mov.b32 	%f126, %r24;
	fma.rn.f32 	%f127, %f122, 0f391FCB8E, 0f3AAF85ED;
	fma.rn.f32 	%f128, %f127, %f122, 0f3C1D9856;
	fma.rn.f32 	%f129, %f128, %f122, 0f3D6357BB;
	fma.rn.f32 	%f130, %f129, %f122, 0f3E75FDEC;
	fma.rn.f32 	%f131, %f130, %f122, 0f3F317218;
	fma.rn.f32 	%f132, %f131, %f122, 0f3F800000;
	mul.f32 	%f133, %f132, %f126;
	mul.f32 	%f134, %f133, %f125;
	selp.f32 	%f207, %f123, %f134, %p21;
	@%p19 bra 	$L__BB0_15;
	mov.f32 	%f207, 0f7FFFFFFF;
$L__BB0_15:
	ld.global.f32 	%f139, [%rd2+8];
	mul.f32 	%f13, %f19, %f139;
	abs.f32 	%f14, %f13;
	setp.eq.f32 	%p22, %f13, 0f3F800000;
	mov.f32 	%f208, 0f3F800000;
	@%p22 bra 	$L__BB0_22;
	setp.num.f32 	%p23, %f14, %f14;
	@%p23 bra 	$L__BB0_18;
	mov.f32 	%f196, 0f3EE8BA2E;
	add.rn.f32 	%f208, %f13, %f196;
	bra.uni 	$L__BB0_22;
$L__BB0_18:
	setp.neu.f32 	%p24, %f13, 0f00000000;
	setp.neu.f32 	%p25, %f14, 0f7F800000;
	and.pred  	%p26, %p24, %p25;
	@%p26 bra 	$L__BB0_20;
	add.f32 	%f195, %f13, %f13;
	mov.b32 	%r36, %f195;
	and.b32  	%r37, %r36, 2147483647;
	mov.b32 	%f208, %r37;
	bra.uni 	$L__BB0_22;
$L__BB0_20:
	setp.lt.f32 	%p27, %f14, 0f00800000;
	mul.f32 	%f140, %f14, 0f4B800000;
	selp.f32 	%f141, %f140, %f14, %p27;
	mov.b32 	%r27, %f141;
	add.s32 	%r28, %r27, -1060439283;
	and.b32  	%r29, %r28, -8388608;
	sub.s32 	%r30, %r27, %r29;
	mov.b32 	%f142, %r30;
	cvt.rn.f32.s32 	%f143, %r29;
	selp.f32 	%f144, 0fC1C00000, 0f00000000, %p27;
	fma.rn.f32 	%f145, %f143, 0f34000000, %f144;
	add.f32 	%f146, %f142, 0fBF800000;
	add.f32 	%f147, %f142, 0f3F800000;
	rcp.approx.ftz.f32 	%f148, %f147;
	add.f32 	%f149, %f146, %f146;
	mul.f32 	%f150, %f149, %f148;
	mul.f32 	%f151, %f150, %f150;
	neg.f32 	%f152, %f150;
	sub.f32 	%f153, %f146, %f150;
	add.f32 	%f154, %f153, %f153;
	fma.rn.f32 	%f155, %f152, %f146, %f154;
	mul.rn.f32 	%f156, %f148, %f155;
	fma.rn.f32 	%f157, %f151, 0f3A2C32E4, 0f3B52E7DB;
	fma.rn.f32 	%f158, %f157, %f151, 0f3C93BB73;
	fma.rn.f32 	%f159, %f158, %f151, 0f3DF6384F;
	mul.rn.f32 	%f160, %f159, %f151;
	fma.rn.f32 	%f161, %f150, 0f3FB8AA3B, %f145;
	mul.f32 	%f162, %f160, 0f40400000;
	sub.f32 	%f163, %f145, %f161;
	fma.rn.f32 	%f164, %f150, 0f3FB8AA3B, %f163;
	fma.rn.f32 	%f165, %f156, 0f3FB8AA3B, %f164;
	fma.rn.f32 	%f166, %f150, 0f32A55E34, %f165;
	fma.rn.f32 	%f167, %f162, %f156, %f166;
	fma.rn.f32 	%f168, %f160, %f150, %f167;
	add.rn.f32 	%f169, %f161, %f168;
	mov.f32 	%f170, 0f3EE8BA2E;
	mul.rn.f32 	%f171, %f169, %f170;
	cvt.rni.f32.f32 	%f172, %f171;
	sub.f32 	%f173, %f171, %f172;
	neg.f32 	%f174, %f171;
	fma.rn.f32 	%f175, %f169, 0f3EE8BA2E, %f174;
	neg.f32 	%f176, %f161;
	add.rn.f32 	%f177, %f169, %f176;
	neg.f32 	%f178, %f177;
	add.rn.f32 	%f179, %f168, %f178;
	fma.rn.f32 	%f180, %f179, 0f3EE8BA2E, %f175;
	add.f32 	%f181, %f173, %f180;
	setp.gt.f32 	%p28, %f172, 0f00000000;
	selp.b32 	%r31, 0, -2097152000, %p28;
	setp.geu.f32 	%p29, %f13, 0f00000000;
	setp.lt.f32 	%p30, %f171, 0f00000000;
	selp.f32 	%f182, 0f00000000, 0f7F800000, %p30;
	abs.f32 	%f183, %f171;
	setp.gt.f32 	%p31, %f183, 0f43180000;
	cvt.rzi.s32.f32 	%r32, %f172;
	shl.b32 	%r33, %r32, 23;
	sub.s32 	%r34, %r33, %r31;
	mov.b32 	%f184, %r34;
	add.s32 	%r35, %r31, 2130706432;
	mov.b32 	%f185, %r35;
	fma.rn.f32 	%f186, %f181, 0f391FCB8E, 0f3AAF85ED;
	fma.rn.f32 	%f187, %f186, %f181, 0f3C1D9856;
	fma.rn.f32 	%f188, %f187, %f181, 0f3D6357BB;
	fma.rn.f32 	%f189, %f188, %f181, 0f3E75FDEC;
	fma.rn.f32 	%f190, %f189, %f181, 0f3F317218;
	fma.rn.f32 	%f191, %f190, %f181, 0f3F800000;
	mul.f32 	%f192, %f191, %f185;
	mul.f32 	%f193, %f192, %f184;
	selp.f32 	%f208, %f182, %f193, %p31;
	@%p29 bra 	$L__BB0_22;
	mov.f32 	%f208, 0f7FFFFFFF;
$L__BB0_22:
	setp.lt.f32 	%p32, %f207, 0f00000000;
	setp.lt.f32 	%p33, %f206, 0f00000000;
	setp.lt.f32 	%p34, %f208, 0f00000000;
	setp.gt.f32 	%p35, %f208, 0f3F800000;
	selp.f32 	%f197, 0f3F800000, %f208, %p35;
	setp.gt.f32 	%p36, %f206, 0f3F800000;
	selp.f32 	%f198, 0f3F800000, %f206, %p36;
	fma.rn.f32 	%f199, %f198, 0f437F0000, 0f3F000000;
	selp.f32 	%f200, 0f3F000000, %f199, %p33;
	cvt.rzi.u32.f32 	%r38, %f200;
	st.global.u8 	[%rd3], %r38;
	setp.gt.f32 	%p37, %f207, 0f3F800000;
	selp.f32 	%f201, 0f3F800000, %f207, %p37;
	fma.rn.f32 	%f202, %f201, 0f437F0000, 0f3F000000;
	selp.f32 	%f203, 0f3F000000, %f202, %p32;
	cvt.rzi.u32.f32 	%r39, %f203;
	st.global.u8 	[%rd3+1], %r39;
	fma.rn.f32 	%f204, %f197, 0f437F0000, 0f3F000000;
	selp.f32 	%f205, 0f3F000000, %f204, %p34;
	cvt.rzi.u32.f32 	%r40, %f205;
	st.global.u8 	[%rd3+2], %r40;
$L__BB0_23:
	ret;

}


// ===== COMPILED SASS (sm_100) =====

	.target	sm_100

	.elftype	@"ET_EXEC"


//--------------------- .note.nv.tkinfo           --------------------------
	.section	.note.nv.tkinfo,"",@"SHT_NOTE"
	.sectionflags	@"SHF_NOTE_NV_TKINFO"
	.tkinfo
        /*0018*/ 	.word	0x00000002
        /*0030*/ 	.string	""
        /*0030*/ 	.string	"ptxas"
        /*0030*/ 	.string	"Cuda compilation tools, release 13.0, V13.0.88"
        /*0030*/ 	.string	"Build cuda_13.0.r13.0/compiler.36424714_0"
        /*0030*/ 	.string	"-arch sm_100 -m 64 "



//--------------------- .note.nv.cuinfo           --------------------------
	.section	.note.nv.cuinfo,"",@"SHT_NOTE"
	.sectionflags	@"SHF_NOTE_NV_CUINFO"
        /*0018*/ 	.short	0x0002
        /*001a*/ 	.short	0x0064
        /*001c*/ 	.short	0x0082
	.zero		2


//--------------------- .nv.info                  --------------------------
	.section	.nv.info,"",@"SHT_CUDA_INFO"
	.align	4


	//----- nvinfo : EIATTR_REGCOUNT
	.align		4
        /*0000*/ 	.byte	0x04, 0x2f
        /*0002*/ 	.short	(.L_1 - .L_0)
	.align		4
.L_0:
        /*0004*/ 	.word	index@(_Z13g_raw_to_srgbPKfPhmf)
        /*0008*/ 	.word	0x00000012


	//----- nvinfo : EIATTR_FRAME_SIZE
	.align		4
.L_1:
        /*000c*/ 	.byte	0x04, 0x11
        /*000e*/ 	.short	(.L_3 - .L_2)
	.align		4
.L_2:
        /*0010*/ 	.word	index@(_Z13g_raw_to_srgbPKfPhmf)
        /*0014*/ 	.word	0x00000000


	//----- nvinfo : EIATTR_MIN_STACK_SIZE
	.align		4
.L_3:
        /*0018*/ 	.byte	0x04, 0x12
        /*001a*/ 	.short	(.L_5 - .L_4)
	.align		4
.L_4:
        /*001c*/ 	.word	index@(_Z13g_raw_to_srgbPKfPhmf)
        /*0020*/ 	.word	0x00000000
.L_5:


//--------------------- .nv.compat                --------------------------
	.section	.nv.compat,"",@"SHT_CUDA_COMPAT_INFO"
	.align	4
        /*0000*/ 	.byte	0x02, 0x09, 0x00, 0x00, 0x02, 0x02, 0x01, 0x00, 0x02, 0x05, 0x05, 0x00, 0x03, 0x07, 0x01, 0x01
        /*0010*/ 	.byte	0x02, 0x03, 0x00, 0x00, 0x02, 0x06, 0x01, 0x00, 0x04, 0x0b, 0x08, 0x00, 0x01, 0x00, 0x00, 0x00
        /*0020*/ 	.byte	0x00, 0x00, 0x00, 0x00


//--------------------- .nv.info._Z13g_raw_to_srgbPKfPhmf --------------------------
	.section	.nv.info._Z13g_raw_to_srgbPKfPhmf,"",@"SHT_CUDA_INFO"
	.sectionflags	@""
	.align	4


	//----- nvinfo : EIATTR_CUDA_API_VERSION
	.align		4
        /*0000*/ 	.byte	0x04, 0x37
        /*0002*/ 	.short	(.L_7 - .L_6)
.L_6:
        /*0004*/ 	.word	0x00000082


	//----- nvinfo : EIATTR_KPARAM_INFO
	.align		4
.L_7:
        /*0008*/ 	.byte	0x04, 0x17
        /*000a*/ 	.short	(.L_9 - .L_8)
.L_8:
        /*000c*/ 	.word	0x00000000
        /*0010*/ 	.short	0x0003
        /*0012*/ 	.short	0x0018
        /*0014*/ 	.byte	0x00, 0xf0, 0x11, 0x00


	//----- nvinfo : EIATTR_KPARAM_INFO
	.align		4
.L_9:
        /*0018*/ 	.byte	0x04, 0x17
        /*001a*/ 	.short	(.L_11 - .L_10)
.L_10:
        /*001c*/ 	.word	0x00000000
        /*0020*/ 	.short	0x0002
        /*0022*/ 	.short	0x0010
        /*0024*/ 	.byte	0x00, 0xf0, 0x21, 0x00


	//----- nvinfo : EIATTR_KPARAM_INFO
	.align		4
.L_11:
        /*0028*/ 	.byte	0x04, 0x17
        /*002a*/ 	.short	(.L_13 - .L_12)
.L_12:
        /*002c*/ 	.word	0x00000000
        /*0030*/ 	.short	0x0001
        /*0032*/ 	.short	0x0008
        /*0034*/ 	.byte	0x00, 0xf5, 0x21, 0x00


	//----- nvinfo : EIATTR_KPARAM_INFO
	.align		4
.L_13:
        /*0038*/ 	.byte	0x04, 0x17
        /*003a*/ 	.short	(.L_15 - .L_14)
.L_14:
        /*003c*/ 	.word	0x00000000
        /*0040*/ 	.short	0x0000
        /*0042*/ 	.short	0x0000
        /*0044*/ 	.byte	0x00, 0xf5, 0x21, 0x00


	//----- nvinfo : EIATTR_SPARSE_MMA_MASK
	.align		4
.L_15:
        /*0048*/ 	.byte	0x03, 0x50
        /*004a*/ 	.short	0x0000


	//----- nvinfo : EIATTR_MAXREG_COUNT
	.align		4
        /*004c*/ 	.byte	0x03, 0x1b
        /*004e*/ 	.short	0x00ff


	//----- nvinfo : EIATTR_MERCURY_ISA_VERSION
	.align		4
        /*0050*/ 	.byte	0x03, 0x5f
        /*0052*/ 	.short	0x0101


	//----- nvinfo : EIATTR_VRC_CTA_INIT_COUNT
	.align		4
        /*0054*/ 	.byte	0x02, 0x4a
	.zero		1
	.zero		1


	//----- nvinfo : EIATTR_EXIT_INSTR_OFFSETS
	.align		4
        /*0058*/ 	.byte	0x04, 0x1c
        /*005a*/ 	.short	(.L_17 - .L_16)


	//   ....[0]....
.L_16:
        /*005c*/ 	.word	0x00000080


	//   ....[1]....
        /*0060*/ 	.word	0x00001060


	//----- nvinfo : EIATTR_CRS_STACK_SIZE
	.align		4
.L_17:
        /*0064*/ 	.byte	0x04, 0x1e
        /*0066*/ 	.short	(.L_19 - .L_18)
.L_18:
        /*0068*/ 	.word	0x00000000


	//----- nvinfo : EIATTR_CBANK_PARAM_SIZE
	.align		4
.L_19:
        /*006c*/ 	.byte	0x03, 0x19
        /*006e*/ 	.short	0x001c


	//----- nvinfo : EIATTR_PARAM_CBANK
	.align		4
        /*0070*/ 	.byte	0x04, 0x0a
        /*0072*/ 	.short	(.L_21 - .L_20)
	.align		4
.L_20:
        /*0074*/ 	.word	index@(.nv.constant0._Z13g_raw_to_srgbPKfPhmf)
        /*0078*/ 	.short	0x0380
        /*007a*/ 	.short	0x001c


	//----- nvinfo : EIATTR_SW_WAR
	.align		4
.L_21:
        /*007c*/ 	.byte	0x04, 0x36
        /*007e*/ 	.short	(.L_23 - .L_22)
.L_22:
        /*0080*/ 	.word	0x00000008
.L_23:


//--------------------- .nv.callgraph             --------------------------
	.section	.nv.callgraph,"",@"SHT_CUDA_CALLGRAPH"
	.align	4
	.sectionentsize	8
	.align		4
        /*0000*/ 	.word	0x00000000
	.align		4
        /*0004*/ 	.word	0xffffffff
	.align		4
        /*0008*/ 	.word	0x00000000
	.align		4
        /*000c*/ 	.word	0xfffffffe
	.align		4
        /*0010*/ 	.word	0x00000000
	.align		4
        /*0014*/ 	.word	0xfffffffd
	.align		4
        /*0018*/ 	.word	0x00000000
	.align		4
        /*001c*/ 	.word	0xfffffffc


//--------------------- .text._Z13g_raw_to_srgbPKfPhmf --------------------------
	.section	.text._Z13g_raw_to_srgbPKfPhmf,"ax",@progbits
	.align	128
        .global         _Z13g_raw_to_srgbPKfPhmf
        .type           _Z13g_raw_to_srgbPKfPhmf,@function
        .size           _Z13g_raw_to_srgbPKfPhmf,(.L_x_7 - _Z13g_raw_to_srgbPKfPhmf)
        .other          _Z13g_raw_to_srgbPKfPhmf,@"STO_CUDA_ENTRY STV_DEFAULT"
_Z13g_raw_to_srgbPKfPhmf:
.text._Z13g_raw_to_srgbPKfPhmf:
[----:B------:R-:W-:Y:S01]  /*0000*/  LDC R1, c[0x0][0x37c] ;  /* 0x0000df00ff017b82 */ /* 0x000fe20000000800 */
[----:B------:R-:W0:Y:S07]  /*0010*/  S2R R7, SR_TID.X ;  /* 0x0000000000077919 */ /* 0x000e2e0000002100 */
[----:B------:R-:W0:Y:S01]  /*0020*/  S2UR UR4, SR_CTAID.X ;  /* 0x00000000000479c3 */ /* 0x000e220000002500 */
[----:B------:R-:W1:Y:S07]  /*0030*/  LDCU.64 UR6, c[0x0][0x390] ;  /* 0x00007200ff0677ac */ /* 0x000e6e0008000a00 */
[----:B------:R-:W0:Y:S02]  /*0040*/  LDC R0, c[0x0][0x360] ;  /* 0x0000d800ff007b82 */ /* 0x000e240000000800 */
[----:B0-----:R-:W-:-:S05]  /*0050*/  IMAD R7, R0, UR4, R7 ;  /* 0x0000000400077c24 */ /* 0x001fca000f8e0207 */
[----:B-1----:R-:W-:-:S04]  /*0060*/  ISETP.GE.U32.AND P0, PT, R7, UR6, PT ;  /* 0x0000000607007c0c */ /* 0x002fc8000bf06070 */
[----:B------:R-:W-:-:S13]  /*0070*/  ISETP.GE.U32.AND.EX P0, PT, RZ, UR7, PT, P0 ;  /* 0x00000007ff007c0c */ /* 0x000fda000bf06100 */
[----:B------:R-:W-:Y:S05]  /*0080*/  @P0 EXIT ;  /* 0x000000000000094d */ /* 0x000fea0003800000 */
[----:B------:R-:W0:Y:S01]  /*0090*/  LDCU.64 UR4, c[0x0][0x380] ;  /* 0x00007000ff0477ac */ /* 0x000e220008000a00 */
[----:B------:R-:W1:Y:S01]  /*00a0*/  LDC.64 R4, c[0x0][0x388] ;  /* 0x0000e200ff047b82 */ /* 0x000e620000000a00 */
[----:B------:R-:W2:Y:S01]  /*00b0*/  LDCU.64 UR6, c[0x0][0x358] ;  /* 0x00006b00ff0677ac */ /* 0x000ea20008000a00 */
[----:B0-----:R-:W-:-:S04]  /*00c0*/  LEA R2, P0, R7, UR4, 0x4 ;  /* 0x0000000407027c11 */ /* 0x001fc8000f8020ff */
[C---:B------:R-:W-:Y:S01]  /*00d0*/  LEA.HI.X R3, R7.reuse, UR5, RZ, 0x4, P0 ;  /* 0x0000000507037c11 */ /* 0x040fe200080f24ff */
[----:B------:R-:W0:Y:S04]  /*00e0*/  LDCU UR5, c[0x0][0x398] ;  /* 0x00007300ff0577ac */ /* 0x000e280008000800 */
[----:B--2---:R-:W0:Y:S01]  /*00f0*/  LDG.E R0, desc[UR6][R2.64] ;  /* 0x0000000602007981 */ /* 0x004e22000c1e1900 */
[----:B-1----:R-:W-:Y:S01]  /*0100*/  IMAD.WIDE.U32 R4, R7, 0x3, R4 ;  /* 0x0000000307047825 */ /* 0x002fe200078e0004 */
[----:B------:R-:W-:Y:S01]  /*0110*/  UMOV UR4, URZ ;  /* 0x000000ff00047c82 */ /* 0x000fe20008000000 */
[----:B------:R-:W-:Y:S02]  /*0120*/  BSSY.RECONVERGENT B0, `(.L_x_0) ;  /* 0x000004a000007945 */ /* 0x000fe40003800200 */
[----:B------:R-:W-:Y:S01]  /*0130*/  HFMA2 R6, -RZ, RZ, 1.875, 0 ;  /* 0x3f800000ff067431 */ /* 0x000fe200000001ff */
[----:B------:R-:W-:Y:S01]  /*0140*/  IADD3 R5, PT, PT, R5, UR4, RZ ;  /* 0x0000000405057c10 */ /* 0x000fe2000fffe0ff */
[----:B0-----:R-:W-:-:S05]  /*0150*/  FMUL R0, R0, UR5 ;  /* 0x0000000500007c20 */ /* 0x001fca0008400000 */
[----:B------:R-:W-:-:S13]  /*0160*/  FSETP.NEU.AND P0, PT, R0, 1, PT ;  /* 0x3f8000000000780b */ /* 0x000fda0003f0d000 */
[----:B------:R-:W-:Y:S05]  /*0170*/  @!P0 BRA `(.L_x_1) ;  /* 0x0000000400108947 */ /* 0x000fea0003800000 */
[----:B------:R-:W-:-:S13]  /*0180*/  FSETP.NAN.AND P0, PT, |R0|, |R0|, PT ;  /* 0x400000000000720b */ /* 0x000fda0003f08200 */
[----:B------:R-:W-:Y:S01]  /*0190*/  @P0 FADD R6, R0, 0.45454543828964233398 ;  /* 0x3ee8ba2e00060421 */ /* 0x000fe20000000000 */
[----:B------:R-:W-:Y:S06]  /*01a0*/  @P0 BRA `(.L_x_1) ;  /* 0x0000000400040947 */ /* 0x000fec0003800000 */
[----:B------:R-:W-:-:S04]  /*01b0*/  FSETP.NEU.AND P0, PT, |R0|, +INF , PT ;  /* 0x7f8000000000780b */ /* 0x000fc80003f0d200 */
[----:B------:R-:W-:-:S13]  /*01c0*/  FSETP.NEU.AND P0, PT, R0, RZ, P0 ;  /* 0x000000ff0000720b */ /* 0x000fda000070d000 */
[----:B------:R-:W-:-:S05]  /*01d0*/  @!P0 FADD R6, R0, R0 ;  /* 0x0000000000068221 */ /* 0x000fca0000000000 */
[----:B------:R-:W-:Y:S01]  /*01e0*/  @!P0 LOP3.LUT R6, R6, 0x7fffffff, RZ, 0xc0, !PT ;  /* 0x7fffffff06068812 */ /* 0x000fe200078ec0ff */
[----:B------:R-:W-:Y:S06]  /*01f0*/  @!P0 BRA `(.L_x_1) ;  /* 0x0000000000f08947 */ /* 0x000fec0003800000 */
[C---:B------:R-:W-:Y:S01]  /*0200*/  FMUL R7, |R0|.reuse, 16777216 ;  /* 0x4b80000000077820 */ /* 0x040fe20000400200 */
[C---:B------:R-:W-:Y:S02]  /*0210*/  FSETP.GEU.AND P0, PT, |R0|.reuse, 1.175494350822287508e-38, PT ;  /* 0x008000000000780b */ /* 0x040fe40003f0e200 */
[----:B------:R-:W-:Y:S02]  /*0220*/  MOV R14, 0x3a2c32e4 ;  /* 0x3a2c32e4000e7802 */ /* 0x000fe40000000f00 */
[----:B------:R-:W-:Y:S02]  /*0230*/  FSEL R7, R7, |R0|, !P0 ;  /* 0x4000000007077208 */ /* 0x000fe40004000000 */
[----:B------:R-:W-:Y:S02]  /*0240*/  FSETP.GEU.AND P2, PT, R0, RZ, PT ;  /* 0x000000ff0000720b */ /* 0x000fe40003f4e000 */
[----:B------:R-:W-:-:S04]  /*0250*/  IADD3 R6, PT, PT, R7, -0x3f3504f3, RZ ;  /* 0xc0cafb0d07067810 */ /* 0x000fc80007ffe0ff */
[----:B------:R-:W-:-:S04]  /*0260*/  LOP3.LUT R6, R6, 0xff800000, RZ, 0xc0, !PT ;  /* 0xff80000006067812 */ /* 0x000fc800078ec0ff */
[-C--:B------:R-:W-:Y:S02]  /*0270*/  IADD3 R7, PT, PT, R7, -R6.reuse, RZ ;  /* 0x8000000607077210 */ /* 0x080fe40007ffe0ff */
[----:B------:R-:W-:-:S03]  /*0280*/  I2FP.F32.S32 R6, R6 ;  /* 0x0000000600067245 */ /* 0x000fc60000201400 */
[C---:B------:R-:W-:Y:S01]  /*0290*/  FADD R9, R7.reuse, 1 ;  /* 0x3f80000007097421 */ /* 0x040fe20000000000 */
[----:B------:R-:W-:Y:S01]  /*02a0*/  FADD R8, R7, -1 ;  /* 0xbf80000007087421 */ /* 0x000fe20000000000 */
[----:B------:R-:W-:-:S03]  /*02b0*/  FSEL R7, RZ, -24, P0 ;  /* 0xc1c00000ff077808 */ /* 0x000fc60000000000 */
[----:B------:R-:W-:Y:S01]  /*02c0*/  FADD R10, R8, R8 ;  /* 0x00000008080a7221 */ /* 0x000fe20000000000 */
[----:B------:R-:W0:Y:S01]  /*02d0*/  MUFU.RCP R9, R9 ;  /* 0x0000000900097308 */ /* 0x000e220000001000 */
[----:B------:R-:W-:Y:S02]  /*02e0*/  FFMA R7, R6, 1.1920928955078125e-07, R7 ;  /* 0x3400000006077823 */ /* 0x000fe40000000007 */
[----:B0-----:R-:W-:-:S04]  /*02f0*/  FMUL R10, R9, R10 ;  /* 0x0000000a090a7220 */ /* 0x001fc80000400000 */
[----:B------:R-:W-:Y:S01]  /*0300*/  FADD R12, R8, -R10 ;  /* 0x8000000a080c7221 */ /* 0x000fe20000000000 */
[C---:B------:R-:W-:Y:S01]  /*0310*/  FMUL R11, R10.reuse, R10 ;  /* 0x0000000a0a0b7220 */ /* 0x040fe20000400000 */
[----:B------:R-:W-:Y:S02]  /*0320*/  FFMA R6, R10, 1.4426950216293334961, R7 ;  /* 0x3fb8aa3b0a067823 */ /* 0x000fe40000000007 */
[----:B------:R-:W-:Y:S01]  /*0330*/  FADD R13, R12, R12 ;  /* 0x0000000c0c0d7221 */ /* 0x000fe20000000000 */
[----:B------:R-:W-:Y:S01]  /*0340*/  FFMA R12, R11, R14, 0.0032181653659790754318 ;  /* 0x3b52e7db0b0c7423 */ /* 0x000fe2000000000e */
[----:B------:R-:W-:Y:S02]  /*0350*/  FADD R7, R7, -R6 ;  /* 0x8000000607077221 */ /* 0x000fe40000000000 */
[----:B------:R-:W-:Y:S01]  /*0360*/  FFMA R8, R8, -R10, R13 ;  /* 0x8000000a08087223 */ /* 0x000fe2000000000d */
[----:B------:R-:W-:Y:S01]  /*0370*/  FFMA R12, R11, R12, 0.018033718690276145935 ;  /* 0x3c93bb730b0c7423 */ /* 0x000fe2000000000c */
[----:B------:R-:W-:-:S02]  /*0380*/  FFMA R7, R10, 1.4426950216293334961, R7 ;  /* 0x3fb8aa3b0a077823 */ /* 0x000fc40000000007 */
[----:B------:R-:W-:Y:S01]  /*0390*/  FMUL R8, R9, R8 ;  /* 0x0000000809087220 */ /* 0x000fe20000400000 */
[----:B------:R-:W-:-:S03]  /*03a0*/  FFMA R12, R11, R12, 0.12022458761930465698 ;  /* 0x3df6384f0b0c7423 */ /* 0x000fc6000000000c */
[----:B------:R-:W-:Y:S01]  /*03b0*/  FFMA R7, R8, 1.4426950216293334961, R7 ;  /* 0x3fb8aa3b08077823 */ /* 0x000fe20000000007 */
[----:B------:R-:W-:-:S03]  /*03c0*/  FMUL R11, R11, R12 ;  /* 0x0000000c0b0b7220 */ /* 0x000fc60000400000 */
[----:B------:R-:W-:Y:S01]  /*03d0*/  FFMA R9, R10, 1.9251366722983220825e-08, R7 ;  /* 0x32a55e340a097823 */ /* 0x000fe20000000007 */
[----:B------:R-:W-:-:S04]  /*03e0*/  FMUL R7, R11, 3 ;  /* 0x404000000b077820 */ /* 0x000fc80000400000 */
[----:B------:R-:W-:-:S04]  /*03f0*/  FFMA R8, R8, R7, R9 ;  /* 0x0000000708087223 */ /* 0x000fc80000000009 */
[----:B------:R-:W-:-:S04]  /*0400*/  FFMA R11, R10, R11, R8 ;  /* 0x0000000b0a0b7223 */ /* 0x000fc80000000008 */
[----:B------:R-:W-:-:S04]  /*0410*/  FADD R7, R6, R11 ;  /* 0x0000000b06077221 */ /* 0x000fc80000000000 */
[----:B------:R-:W-:Y:S01]  /*0420*/  FMUL R8, R7, 0.45454543828964233398 ;  /* 0x3ee8ba2e07087820 */ /* 0x000fe20000400000 */
[----:B------:R-:W-:-:S03]  /*0430*/  FADD R6, -R6, R7 ;  /* 0x0000000706067221 */ /* 0x000fc60000000100 */
[----:B------:R-:W0:Y:S01]  /*0440*/  FRND R9, R8 ;  /* 0x0000000800097307 */ /* 0x000e220000201000 */
[----:B------:R-:W-:Y:S01]  /*0450*/  FADD R6, R11, -R6 ;  /* 0x800000060b067221 */ /* 0x000fe20000000000 */
[----:B------:R-:W-:Y:S01]  /*0460*/  FFMA R7, R7, 0.45454543828964233398, -R8 ;  /* 0x3ee8ba2e07077823 */ /* 0x000fe20000000808 */
[----:B------:R-:W-:Y:S01]  /*0470*/  HFMA2 R11, -RZ, RZ, 0.64013671875, -15.109375 ;  /* 0x391fcb8eff0b7431 */ /* 0x000fe200000001ff */
[----:B------:R-:W-:Y:S02]  /*0480*/  FSETP.GT.AND P0, PT, |R8|, 152, PT ;  /* 0x431800000800780b */ /* 0x000fe40003f04200 */
[----:B------:R-:W-:Y:S02]  /*0490*/  FFMA R7, R6, 0.45454543828964233398, R7 ;  /* 0x3ee8ba2e06077823 */ /* 0x000fe40000000007 */
[----:B------:R-:W1:Y:S01]  /*04a0*/  F2I.NTZ R10, R8 ;  /* 0x00000008000a7305 */ /* 0x000e620000203100 */
[----:B0-----:R-:W-:Y:S01]  /*04b0*/  FADD R6, R8, -R9 ;  /* 0x8000000908067221 */ /* 0x001fe20000000000 */
[----:B------:R-:W-:-:S03]  /*04c0*/  FSETP.GT.AND P1, PT, R9, RZ, PT ;  /* 0x000000ff0900720b */ /* 0x000fc60003f24000 */
[----:B------:R-:W-:-:S04]  /*04d0*/  FADD R6, R6, R7 ;  /* 0x0000000706067221 */ /* 0x000fc80000000000 */
[----:B------:R-:W-:-:S04]  /*04e0*/  FFMA R7, R6, R11, 0.0013391353422775864601 ;  /* 0x3aaf85ed06077423 */ /* 0x000fc8000000000b */
[----:B------:R-:W-:-:S04]  /*04f0*/  FFMA R7, R6, R7, 0.0096188392490148544312 ;  /* 0x3c1d985606077423 */ /* 0x000fc80000000007 */
[----:B------:R-:W-:-:S04]  /*0500*/  FFMA R7, R6, R7, 0.055503588169813156128 ;  /* 0x3d6357bb06077423 */ /* 0x000fc80000000007 */
[----:B------:R-:W-:Y:S01]  /*0510*/  FFMA R9, R6, R7, 0.24022644758224487305 ;  /* 0x3e75fdec06097423 */ /* 0x000fe20000000007 */
[----:B------:R-:W-:Y:S02]  /*0520*/  SEL R7, RZ, 0x83000000, P1 ;  /* 0x83000000ff077807 */ /* 0x000fe40000800000 */
[----:B------:R-:W-:Y:S01]  /*0530*/  FSETP.GEU.AND P1, PT, R8, RZ, PT ;  /* 0x000000ff0800720b */ /* 0x000fe20003f2e000 */
[----:B------:R-:W-:Y:S01]  /*0540*/  FFMA R9, R6, R9, 0.69314718246459960938 ;  /* 0x3f31721806097423 */ /* 0x000fe20000000009 */
[----:B------:R-:W-:Y:S02]  /*0550*/  IADD3 R0, PT, PT, R7, 0x7f000000, RZ ;  /* 0x7f00000007007810 */ /* 0x000fe40007ffe0ff */
[----:B-1----:R-:W-:Y:S01]  /*0560*/  LEA R10, R10, -R7, 0x17 ;  /* 0x800000070a0a7211 */ /* 0x002fe200078eb8ff */
[----:B------:R-:W-:Y:S01]  /*0570*/  FFMA R9, R6, R9, 1 ;  /* 0x3f80000006097423 */ /* 0x000fe20000000009 */
[----:B------:R-:W-:-:S03]  /*0580*/  FSEL R6, RZ, +INF , !P1 ;  /* 0x7f800000ff067808 */ /* 0x000fc60004800000 */
[----:B------:R-:W-:-:S04]  /*0590*/  FMUL R9, R0, R9 ;  /* 0x0000000900097220 */ /* 0x000fc80000400000 */
[----:B------:R-:W-:Y:S01]  /*05a0*/  @!P0 FMUL R6, R10, R9 ;  /* 0x000000090a068220 */ /* 0x000fe20000400000 */
[----:B------:R-:W-:-:S07]  /*05b0*/  @!P2 MOV R6, 0x7fffffff ;  /* 0x7fffffff0006a802 */ /* 0x000fce0000000f00 */
.L_x_1:
[----:B------:R-:W-:Y:S05]  /*05c0*/  BSYNC.RECONVERGENT B0 ;  /* 0x0000000000007941 */ /* 0x000fea0003800200 */
.L_x_0:
[----:B------:R-:W2:Y:S01]  /*05d0*/  LDG.E R0, desc[UR6][R2.64+0x4] ;  /* 0x0000040602007981 */ /* 0x000ea2000c1e1900 */
[----:B------:R-:W-:Y:S01]  /*05e0*/  BSSY.RECONVERGENT B0, `(.L_x_2) ;  /* 0x0000049000007945 */ /* 0x000fe20003800200 */
[----:B------:R-:W-:Y:S02]  /*05f0*/  HFMA2 R7, -RZ, RZ, 1.875, 0 ;  /* 0x3f800000ff077431 */ /* 0x000fe400000001ff */
[----:B--2---:R-:W-:-:S05]  /*0600*/  FMUL R0, R0, UR5 ;  /* 0x0000000500007c20 */ /* 0x004fca0008400000 */
        /* <DEDUP_REMOVED lines=70> */
.L_x_3:
[----:B------:R-:W-:Y:S05]  /*0a70*/  BSYNC.RECONVERGENT B0 ;  /* 0x0000000000007941 */ /* 0x000fea0003800200 */
.L_x_2:
        /* <DEDUP_REMOVED lines=74> */
.L_x_5:
[----:B------:R-:W-:Y:S05]  /*0f20*/  BSYNC.RECONVERGENT B0 ;  /* 0x0000000000007941 */ /* 0x000fea0003800200 */
.L_x_4:
[----:B------:R-:W-:Y:S01]  /*0f30*/  HFMA2 R9, -RZ, RZ, 1.75, 0 ;  /* 0x3f000000ff097431 */ /* 0x000fe200000001ff */
[C---:B------:R-:W-:Y:S02]  /*0f40*/  FMNMX.NAN R0, R6.reuse, 1, PT ;  /* 0x3f80000006007809 */ /* 0x040fe40003820000 */
[----:B------:R-:W-:Y:S02]  /*0f50*/  FMNMX.NAN R3, R7, 1, PT ;  /* 0x3f80000007037809 */ /* 0x000fe40003820000 */
[----:B------:R-:W-:Y:S01]  /*0f60*/  FSETP.GEU.AND P0, PT, R6, RZ, PT ;  /* 0x000000ff0600720b */ /* 0x000fe20003f0e000 */
[--C-:B------:R-:W-:Y:S01]  /*0f70*/  FFMA R2, R0, 255, R9.reuse ;  /* 0x437f000000027823 */ /* 0x100fe20000000009 */
[----:B------:R-:W-:Y:S01]  /*0f80*/  FMNMX.NAN R0, R8, 1, PT ;  /* 0x3f80000008007809 */ /* 0x000fe20003820000 */
[----:B------:R-:W-:-:S03]  /*0f90*/  FFMA R6, R3, 255, R9 ;  /* 0x437f000003067823 */ /* 0x000fc60000000009 */
[----:B------:R-:W-:Y:S01]  /*0fa0*/  FSEL R2, R2, 0.5, P0 ;  /* 0x3f00000002027808 */ /* 0x000fe20000000000 */
[----:B------:R-:W-:Y:S01]  /*0fb0*/  FFMA R0, R0, 255, R9 ;  /* 0x437f000000007823 */ /* 0x000fe20000000009 */
[----:B------:R-:W-:Y:S02]  /*0fc0*/  FSETP.GEU.AND P0, PT, R7, RZ, PT ;  /* 0x000000ff0700720b */ /* 0x000fe40003f0e000 */
[----:B------:R-:W0:Y:S02]  /*0fd0*/  F2I.U32.TRUNC.NTZ R3, R2 ;  /* 0x0000000200037305 */ /* 0x000e24000020f000 */
[----:B------:R-:W-:Y:S02]  /*0fe0*/  FSEL R6, R6, 0.5, P0 ;  /* 0x3f00000006067808 */ /* 0x000fe40000000000 */
[----:B------:R-:W-:-:S04]  /*0ff0*/  FSETP.GEU.AND P0, PT, R8, RZ, PT ;  /* 0x000000ff0800720b */ /* 0x000fc80003f0e000 */
[----:B------:R-:W-:Y:S01]  /*1000*/  FSEL R0, R0, 0.5, P0 ;  /* 0x3f00000000007808 */ /* 0x000fe20000000000 */
[----:B------:R-:W1:Y:S01]  /*1010*/  F2I.U32.TRUNC.NTZ R7, R6 ;  /* 0x0000000600077305 */ /* 0x000e62000020f000 */
[----:B0-----:R-:W-:Y:S07]  /*1020*/  STG.E.U8 desc[UR6][R4.64], R3 ;  /* 0x0000000304007986 */ /* 0x001fee000c101106 */
[----:B------:R-:W0:Y:S01]  /*1030*/  F2I.U32.TRUNC.NTZ R9, R0 ;  /* 0x0000000000097305 */ /* 0x000e22000020f000 */
[----:B-1----:R-:W-:Y:S04]  /*1040*/  STG.E.U8 desc[UR6][R4.64+0x1], R7 ;  /* 0x0000010704007986 */ /* 0x002fe8000c101106 */
[----:B0-----:R-:W-:Y:S01]  /*1050*/  STG.E.U8 desc[UR6][R4.64+0x2], R9 ;  /* 0x0000020904007986 */ /* 0x001fe2000c101106 */
[----:B------:R-:W-:Y:S05]  /*1060*/  EXIT ;  /* 0x000000000000794d */ /* 0x000fea0003800000 */
.L_x_6:
[----:B------:R-:W-:-:S00]  /*1070*/  BRA `(.L_x_6) ;  /* 0xfffffffc00fc7947 */ /* 0x000fc0000383ffff */
[----:B------:R-:W-:-:S00]  /*1080*/  NOP ;  /* 0x0000000000007918 */ /* 0x000fc00000000000 */
[----:B------:R-:W-:-:S00]  /*1090*/  NOP ;  /* 0x0000000000007918 */ /* 0x000fc00000000000 */
[----:B------:R-:W-:-:S00]  /*10a0*/  NOP ;  /* 0x0000000000007918 */ /* 0x000fc00000000000 */
[----:B------:R-:W-:-:S00]  /*10b0*/  NOP ;  /* 0x0000000000007918 */ /* 0x000fc00000000000 */
[----:B------:R-:W-:-:S00]  /*10c0*/  NOP ;  /* 0x0000000000007918 */ /* 0x000fc00000000000 */
[----:B------:R-:W-:-:S00]  /*10d0*/  NOP ;  /* 0x0000000000007918 */ /* 0x000fc00000000000 */
[----:B------:R-:W-:-:S00]  /*10e0*/  NOP ;  /* 0x0000000000007918 */ /* 0x000fc00000000000 */
[----:B------:R-:W-:-:S00]  /*10f0*/  NOP ;  /* 0x0000000000007918 */ /* 0x000fc00000000000 */
.L_x_7:


//--------------------- .nv.shared.reserved.0     --------------------------
	.section	.nv.shared.reserved.0,"aw",@nobits
	.weak		__nv_reservedSMEM_offset_0_alias
	.size		__nv_reservedSMEM_offset_0_alias, 0, 64
	.other		__nv_reservedSMEM_offset_0_alias,@"STO_CUDA_RESERVED_SHARED STV_DEFAULT"
__nv_reservedSMEM_offset_0_alias:
	.zero		0
	.zero		64


//--------------------- .nv.constant0._Z13g_raw_to_srgbPKfPhmf --------------------------
	.section	.nv.constant0._Z13g_raw_to_srgbPKfPhmf,"a",@progbits
	.sectionflags	@""
	.align	4
.nv.constant0._Z13g_raw_to_srgbPKfPhmf:
	.zero		924


//--------------------- SYMBOLS --------------------------

	.type		.nv.reservedSmem.offset0,@object
	.size		.nv.reservedSmem.offset0,0x4
